	.headerflags	@"EF_CUDA_TEXMODE_UNIFIED EF_CUDA_64BIT_ADDRESS EF_CUDA_ACCELERATORS EF_CUDA_SM90 EF_CUDA_VIRTUAL_SM(EF_CUDA_SM90)"
	.elftype	@"ET_EXEC"


//--------------------- .nv.info                  --------------------------
	.section	.nv.info,"",@"SHT_CUDA_INFO"
	.align	4


	//----- nvinfo : EIATTR_REGCOUNT
	.align		4
        /*0000*/ 	.byte	0x04, 0x2f
        /*0002*/ 	.short	(.L_1 - .L_0)
	.align		4
.L_0:
        /*0004*/ 	.word	index@(triton_red_fused_mv_4)
        /*0008*/ 	.word	0x00000017


	//----- nvinfo : EIATTR_MIN_STACK_SIZE
	.align		4
.L_1:
        /*000c*/ 	.byte	0x04, 0x12
        /*000e*/ 	.short	(.L_3 - .L_2)
	.align		4
.L_2:
        /*0010*/ 	.word	index@(triton_red_fused_mv_4)
        /*0014*/ 	.word	0x00000000


	//----- nvinfo : EIATTR_FRAME_SIZE
	.align		4
.L_3:
        /*0018*/ 	.byte	0x04, 0x11
        /*001a*/ 	.short	(.L_5 - .L_4)
	.align		4
.L_4:
        /*001c*/ 	.word	index@(triton_red_fused_mv_4)
        /*0020*/ 	.word	0x00000000


	//----- nvinfo : EIATTR_MIN_STACK_SIZE
	.align		4
.L_5:
        /*0024*/ 	.byte	0x04, 0x12
        /*0026*/ 	.short	(.L_7 - .L_6)
	.align		4
.L_6:
        /*0028*/ 	.word	index@(triton_red_fused_mv_4)
        /*002c*/ 	.word	0x00000000
.L_7:


//--------------------- .nv.info.triton_red_fused_mv_4 --------------------------
	.section	.nv.info.triton_red_fused_mv_4,"",@"SHT_CUDA_INFO"
	.sectionflags	@""
	.align	4


	//----- nvinfo : EIATTR_CUDA_API_VERSION
	.align		4
        /*0000*/ 	.byte	0x04, 0x37
        /*0002*/ 	.short	(.L_9 - .L_8)
.L_8:
        /*0004*/ 	.word	0x0000007c


	//----- nvinfo : EIATTR_KPARAM_INFO
	.align		4
.L_9:
        /*0008*/ 	.byte	0x04, 0x17
        /*000a*/ 	.short	(.L_11 - .L_10)
.L_10:
        /*000c*/ 	.word	0x00000000
        /*0010*/ 	.short	0x0004
        /*0012*/ 	.short	0x001c
        /*0014*/ 	.byte	0x00, 0xf0, 0x11, 0x00


	//----- nvinfo : EIATTR_KPARAM_INFO
	.align		4
.L_11:
        /*0018*/ 	.byte	0x04, 0x17
        /*001a*/ 	.short	(.L_13 - .L_12)
.L_12:
        /*001c*/ 	.word	0x00000000
        /*0020*/ 	.short	0x0003
        /*0022*/ 	.short	0x0018
        /*0024*/ 	.byte	0x00, 0xf0, 0x11, 0x00


	//----- nvinfo : EIATTR_KPARAM_INFO
	.align		4
.L_13:
        /*0028*/ 	.byte	0x04, 0x17
        /*002a*/ 	.short	(.L_15 - .L_14)
.L_14:
        /*002c*/ 	.word	0x00000000
        /*0030*/ 	.short	0x0002
        /*0032*/ 	.short	0x0010
        /*0034*/ 	.byte	0x00, 0xf4, 0x21, 0x00


	//----- nvinfo : EIATTR_KPARAM_INFO
	.align		4
.L_15:
        /*0038*/ 	.byte	0x04, 0x17
        /*003a*/ 	.short	(.L_17 - .L_16)
.L_16:
        /*003c*/ 	.word	0x00000000
        /*0040*/ 	.short	0x0001
        /*0042*/ 	.short	0x0008
        /*0044*/ 	.byte	0x00, 0xf4, 0x21, 0x00


	//----- nvinfo : EIATTR_KPARAM_INFO
	.align		4
.L_17:
        /*0048*/ 	.byte	0x04, 0x17
        /*004a*/ 	.short	(.L_19 - .L_18)
.L_18:
        /*004c*/ 	.word	0x00000000
        /*0050*/ 	.short	0x0000
        /*0052*/ 	.short	0x0000
        /*0054*/ 	.byte	0x00, 0xf4, 0x21, 0x00


	//----- nvinfo : EIATTR_SPARSE_MMA_MASK
	.align		4
.L_19:
        /*0058*/ 	.byte	0x03, 0x50
        /*005a*/ 	.short	0x0000


	//----- nvinfo : EIATTR_MAXREG_COUNT
	.align		4
        /*005c*/ 	.byte	0x03, 0x1b
        /*005e*/ 	.short	0x0080


	//----- nvinfo : EIATTR_COOP_GROUP_MASK_REGIDS
	.align		4
        /*0060*/ 	.byte	0x04, 0x29
        /*0062*/ 	.short	(.L_21 - .L_20)


	//   ....[0]....
.L_20:
        /*0064*/ 	.word	0xffffffff


	//   ....[1]....
        /*0068*/ 	.word	0xffffffff


	//   ....[2]....
        /*006c*/ 	.word	0xffffffff


	//   ....[3]....
        /*0070*/ 	.word	0xffffffff


	//   ....[4]....
        /*0074*/ 	.word	0xffffffff


	//   ....[5]....
        /*0078*/ 	.word	0xffffffff


	//   ....[6]....
        /*007c*/ 	.word	0xffffffff


	//   ....[7]....
        /*0080*/ 	.word	0xffffffff


	//   ....[8]....
        /*0084*/ 	.word	0xffffffff


	//----- nvinfo : EIATTR_COOP_GROUP_INSTR_OFFSETS
	.align		4
.L_21:
        /*0088*/ 	.byte	0x04, 0x28
        /*008a*/ 	.short	(.L_23 - .L_22)


	//   ....[0]....
.L_22:
        /*008c*/ 	.word	0x00000290


	//   ....[1]....
        /*0090*/ 	.word	0x000002c0


	//   ....[2]....
        /*0094*/ 	.word	0x000002f0


	//   ....[3]....
        /*0098*/ 	.word	0x00000310


	//   ....[4]....
        /*009c*/ 	.word	0x00000330


	//   ....[5]....
        /*00a0*/ 	.word	0x000003c0


	//   ....[6]....
        /*00a4*/ 	.word	0x000003e0


	//   ....[7]....
        /*00a8*/ 	.word	0x00000400


	//   ....[8]....
        /*00ac*/ 	.word	0x00000420


	//----- nvinfo : EIATTR_EXIT_INSTR_OFFSETS
	.align		4
.L_23:
        /*00b0*/ 	.byte	0x04, 0x1c
        /*00b2*/ 	.short	(.L_25 - .L_24)


	//   ....[0]....
.L_24:
        /*00b4*/ 	.word	0x00000460


	//   ....[1]....
        /*00b8*/ 	.word	0x000004b0


	//----- nvinfo : EIATTR_REQNTID
	.align		4
.L_25:
        /*00bc*/ 	.byte	0x04, 0x10
        /*00be*/ 	.short	(.L_27 - .L_26)
.L_26:
        /*00c0*/ 	.word	0x00000200
        /*00c4*/ 	.word	0x00000001
        /*00c8*/ 	.word	0x00000001


	//----- nvinfo : EIATTR_CBANK_PARAM_SIZE
	.align		4
.L_27:
        /*00cc*/ 	.byte	0x03, 0x19
        /*00ce*/ 	.short	0x0020


	//----- nvinfo : EIATTR_PARAM_CBANK
	.align		4
        /*00d0*/ 	.byte	0x04, 0x0a
        /*00d2*/ 	.short	(.L_29 - .L_28)
	.align		4
.L_28:
        /*00d4*/ 	.word	index@(.nv.constant0.triton_red_fused_mv_4)
        /*00d8*/ 	.short	0x0210
        /*00da*/ 	.short	0x0020


	//----- nvinfo : EIATTR_SW_WAR
	.align		4
.L_29:
        /*00dc*/ 	.byte	0x04, 0x36
        /*00de*/ 	.short	(.L_31 - .L_30)
.L_30:
        /*00e0*/ 	.word	0x00000008
.L_31:


//--------------------- .nv.callgraph             --------------------------
	.section	.nv.callgraph,"",@"SHT_CUDA_CALLGRAPH"
	.align	4
	.sectionentsize	8
	.align		4
        /*0000*/ 	.word	0x00000000
	.align		4
        /*0004*/ 	.word	0xffffffff
	.align		4
        /*0008*/ 	.word	0x00000000
	.align		4
        /*000c*/ 	.word	0xfffffffe
	.align		4
        /*0010*/ 	.word	0x00000000
	.align		4
        /*0014*/ 	.word	0xfffffffd
	.align		4
        /*0018*/ 	.word	0x00000000
	.align		4
        /*001c*/ 	.word	0xfffffffc


//--------------------- .text.triton_red_fused_mv_4 --------------------------
	.section	.text.triton_red_fused_mv_4,"ax",@progbits
	.sectionflags	@"SHF_BARRIERS=1"
	.align	128
        .global         triton_red_fused_mv_4
        .type           triton_red_fused_mv_4,@function
        .size           triton_red_fused_mv_4,(.L_x_1 - triton_red_fused_mv_4)
        .other          triton_red_fused_mv_4,@"STO_CUDA_ENTRY STV_DEFAULT"
triton_red_fused_mv_4:
.text.triton_red_fused_mv_4:
[----:B------:R-:W0:Y:S02]  /*0000*/  LDC R1, c[0x0][0x28] ;  /* 0x00000a00ff017b82 */ /* 0x000e240000000800 */
[----:B------:R-:W1:Y:S01]  /*0010*/  S2R R20, SR_TID.X ;  /* 0x0000000000147919 */ /* 0x000e620000002100 */
[----:B------:R-:W2:Y:S01]  /*0020*/  LDC.64 R16, c[0x0][0x210] ;  /* 0x00008400ff107b82 */ /* 0x000ea20000000a00 */
[----:B------:R-:W-:Y:S02]  /*0030*/  CS2R R8, SRZ ;  /* 0x0000000000087805 */ /* 0x000fe4000001ff00 */
[----:B------:R-:W-:Y:S01]  /*0040*/  CS2R R6, SRZ ;  /* 0x0000000000067805 */ /* 0x000fe2000001ff00 */
[----:B------:R-:W3:Y:S01]  /*0050*/  S2R R12, SR_CTAID.X ;  /* 0x00000000000c7919 */ /* 0x000ee20000002500 */
[----:B------:R-:W-:Y:S01]  /*0060*/  CS2R R10, SRZ ;  /* 0x00000000000a7805 */ /* 0x000fe2000001ff00 */
[----:B------:R-:W-:Y:S02]  /*0070*/  ULDC.64 UR6, c[0x0][0x208] ;  /* 0x0000820000067ab9 */ /* 0x000fe40000000a00 */
[----:B------:R-:W4:Y:S01]  /*0080*/  LDC.64 R18, c[0x0][0x218] ;  /* 0x00008600ff127b82 */ /* 0x000f220000000a00 */
[----:B-1----:R-:W-:Y:S01]  /*0090*/  IMAD.SHL.U32 R13, R20, 0x4, RZ ;  /* 0x00000004140d7824 */ /* 0x002fe200078e00ff */
[----:B---3--:R-:W-:-:S04]  /*00a0*/  ISETP.GE.AND P0, PT, R12, 0x80, PT ;  /* 0x000000800c00780c */ /* 0x008fc80003f06270 */
[----:B------:R-:W-:-:S04]  /*00b0*/  LOP3.LUT R3, R13, 0x7fc, RZ, 0xc0, !PT ;  /* 0x000007fc0d037812 */ /* 0x000fc800078ec0ff */
[C---:B------:R-:W-:Y:S01]  /*00c0*/  ISETP.GE.U32.AND P1, PT, R3.reuse, 0x520, PT ;  /* 0x000005200300780c */ /* 0x040fe20003f26070 */
[----:B------:R-:W-:Y:S01]  /*00d0*/  IMAD R5, R12, 0x520, R3 ;  /* 0x000005200c057824 */ /* 0x000fe200078e0203 */
[C---:B------:R-:W-:Y:S01]  /*00e0*/  ISETP.LT.U32.AND P0, PT, R3.reuse, 0x520, !P0 ;  /* 0x000005200300780c */ /* 0x040fe20004701070 */
[----:B----4-:R-:W-:-:S04]  /*00f0*/  IMAD.WIDE.U32 R18, R3, 0x4, R18 ;  /* 0x0000000403127825 */ /* 0x010fc800078e0012 */
[----:B--2---:R-:W-:Y:S01]  /*0100*/  IMAD.WIDE R16, R5, 0x4, R16 ;  /* 0x0000000405107825 */ /* 0x004fe200078e0210 */
[----:B------:R-:W-:-:S06]  /*0110*/  CS2R R4, SRZ ;  /* 0x0000000000047805 */ /* 0x000fcc000001ff00 */
[----:B------:R-:W2:Y:S04]  /*0120*/  @!P1 LDG.E.EL.128 R4, desc[UR6][R18.64] ;  /* 0x0000000612049981 */ /* 0x000ea8000c2e1d00 */
[----:B------:R-:W3:Y:S01]  /*0130*/  @P0 LDG.E.EF.128 R8, desc[UR6][R16.64] ;  /* 0x0000000610080981 */ /* 0x000ee2000c0e1d00 */
[----:B------:R-:W1:Y:S01]  /*0140*/  S2UR UR5, SR_CgaCtaId ;  /* 0x00000000000579c3 */ /* 0x000e620000008800 */
[----:B------:R-:W-:Y:S02]  /*0150*/  UMOV UR4, 0x400 ;  /* 0x0000040000047882 */ /* 0x000fe40000000000 */
[----:B-1----:R-:W-:Y:S01]  /*0160*/  UPRMT UR4, UR5, 0x654, UR4 ;  /* 0x0000065405047896 */ /* 0x002fe20008000004 */
[----:B--2---:R-:W-:Y:S02]  /*0170*/  SEL R15, R4, RZ, !P1 ;  /* 0x000000ff040f7207 */ /* 0x004fe40004800000 */
[----:B------:R-:W-:-:S02]  /*0180*/  SEL R5, R5, RZ, !P1 ;  /* 0x000000ff05057207 */ /* 0x000fc40004800000 */
[----:B---3--:R-:W-:Y:S02]  /*0190*/  SEL R2, R9, RZ, P0 ;  /* 0x000000ff09027207 */ /* 0x008fe40000000000 */
[----:B------:R-:W-:Y:S02]  /*01a0*/  SEL R0, R8, RZ, P0 ;  /* 0x000000ff08007207 */ /* 0x000fe40000000000 */
[----:B------:R-:W-:Y:S01]  /*01b0*/  SEL R6, R6, RZ, !P1 ;  /* 0x000000ff06067207 */ /* 0x000fe20004800000 */
[----:B------:R-:W-:Y:S01]  /*01c0*/  FFMA R2, R2, R5, RZ ;  /* 0x0000000502027223 */ /* 0x000fe200000000ff */
[----:B------:R-:W-:Y:S01]  /*01d0*/  SEL R3, R10, RZ, P0 ;  /* 0x000000ff0a037207 */ /* 0x000fe20000000000 */
[----:B------:R-:W-:Y:S01]  /*01e0*/  FFMA R15, R0, R15, RZ ;  /* 0x0000000f000f7223 */ /* 0x000fe200000000ff */
[----:B------:R-:W-:Y:S02]  /*01f0*/  SEL R0, R11, RZ, P0 ;  /* 0x000000ff0b007207 */ /* 0x000fe40000000000 */
[----:B------:R-:W-:Y:S01]  /*0200*/  SEL R7, R7, RZ, !P1 ;  /* 0x000000ff07077207 */ /* 0x000fe20004800000 */
[----:B------:R-:W-:Y:S01]  /*0210*/  FFMA R3, R3, R6, RZ ;  /* 0x0000000603037223 */ /* 0x000fe200000000ff */
[----:B------:R-:W-:Y:S01]  /*0220*/  FADD R2, R2, R15 ;  /* 0x0000000f02027221 */ /* 0x000fe20000000000 */
[----:B------:R-:W-:-:S02]  /*0230*/  ISETP.GE.AND P1, PT, R20, 0x10, PT ;  /* 0x000000101400780c */ /* 0x000fc40003f26270 */
[----:B------:R-:W-:Y:S01]  /*0240*/  FFMA R0, R0, R7, RZ ;  /* 0x0000000700007223 */ /* 0x000fe200000000ff */
[----:B------:R-:W-:-:S04]  /*0250*/  FADD R3, R3, R2 ;  /* 0x0000000203037221 */ /* 0x000fc80000000000 */
[----:B------:R-:W-:-:S05]  /*0260*/  FADD R0, R0, R3 ;  /* 0x0000000300007221 */ /* 0x000fca0000000000 */
[----:B------:R-:W-:Y:S02]  /*0270*/  FSEL R0, R0, RZ, P0 ;  /* 0x000000ff00007208 */ /* 0x000fe40000000000 */
[----:B------:R-:W-:-:S03]  /*0280*/  LOP3.LUT P0, RZ, R20, 0x1f, RZ, 0xc0, !PT ;  /* 0x0000001f14ff7812 */ /* 0x000fc6000780c0ff */
[----:B------:R-:W1:Y:S02]  /*0290*/  SHFL.BFLY PT, R3, R0, 0x10, 0x1f ;  /* 0x0e001f0000037f89 */ /* 0x000e6400000e0000 */
[----:B-1----:R-:W-:Y:S01]  /*02a0*/  FADD R3, R0, R3 ;  /* 0x0000000300037221 */ /* 0x002fe20000000000 */
[----:B------:R-:W-:-:S04]  /*02b0*/  SHF.R.U32.HI R0, RZ, 0x3, R20 ;  /* 0x00000003ff007819 */ /* 0x000fc80000011614 */
[----:B------:R-:W1:Y:S01]  /*02c0*/  SHFL.BFLY PT, R2, R3, 0x8, 0x1f ;  /* 0x0d001f0003027f89 */ /* 0x000e6200000e0000 */
[----:B------:R-:W-:Y:S01]  /*02d0*/  LOP3.LUT R0, R0, 0x3c, RZ, 0xc0, !PT ;  /* 0x0000003c00007812 */ /* 0x000fe200078ec0ff */
[----:B-1----:R-:W-:-:S05]  /*02e0*/  FADD R2, R3, R2 ;  /* 0x0000000203027221 */ /* 0x002fca0000000000 */
[----:B------:R-:W1:Y:S02]  /*02f0*/  SHFL.BFLY PT, R5, R2, 0x4, 0x1f ;  /* 0x0c801f0002057f89 */ /* 0x000e6400000e0000 */
[----:B-1----:R-:W-:-:S05]  /*0300*/  FADD R5, R2, R5 ;  /* 0x0000000502057221 */ /* 0x002fca0000000000 */
[----:B------:R-:W1:Y:S02]  /*0310*/  SHFL.BFLY PT, R4, R5, 0x2, 0x1f ;  /* 0x0c401f0005047f89 */ /* 0x000e6400000e0000 */
[----:B-1----:R-:W-:-:S05]  /*0320*/  FADD R4, R5, R4 ;  /* 0x0000000405047221 */ /* 0x002fca0000000000 */
[----:B------:R-:W1:Y:S02]  /*0330*/  SHFL.BFLY PT, R7, R4, 0x1, 0x1f ;  /* 0x0c201f0004077f89 */ /* 0x000e6400000e0000 */
[----:B-1----:R-:W-:-:S05]  /*0340*/  FADD R7, R4, R7 ;  /* 0x0000000704077221 */ /* 0x002fca0000000000 */
[----:B------:R-:W-:Y:S01]  /*0350*/  @!P0 STS [R0+UR4], R7 ;  /* 0x0000000700008988 */ /* 0x000fe20008000804 */
[----:B------:R-:W-:Y:S01]  /*0360*/  BAR.SYNC.DEFER_BLOCKING 0x0 ;  /* 0x0000000000007b1d */ /* 0x000fe20000010000 */
[----:B------:R-:W-:-:S04]  /*0370*/  LOP3.LUT P0, RZ, R20, 0xf, RZ, 0xc0, !PT ;  /* 0x0000000f14ff7812 */ /* 0x000fc8000780c0ff */
[C---:B------:R-:W-:Y:S01]  /*0380*/  ISETP.LT.AND P0, PT, R20.reuse, 0x10, !P0 ;  /* 0x000000101400780c */ /* 0x040fe20004701270 */
[----:B------:R-:W1:Y:S01]  /*0390*/  @!P1 LDS R14, [R13+UR4] ;  /* 0x000000040d0e9984 */ /* 0x000e620008000800 */
[----:B------:R-:W-:-:S04]  /*03a0*/  LOP3.LUT P1, RZ, R20, 0x1ff, RZ, 0xc0, !PT ;  /* 0x000001ff14ff7812 */ /* 0x000fc8000782c0ff */
[----:B------:R-:W-:Y:S01]  /*03b0*/  ISETP.LT.AND P1, PT, R12, 0x80, !P1 ;  /* 0x000000800c00780c */ /* 0x000fe20004f21270 */
[----:B-1----:R-:W1:Y:S02]  /*03c0*/  SHFL.BFLY PT, R3, R14, 0x8, 0x1f ;  /* 0x0d001f000e037f89 */ /* 0x002e6400000e0000 */
[----:B-1----:R-:W-:-:S05]  /*03d0*/  FADD R3, R14, R3 ;  /* 0x000000030e037221 */ /* 0x002fca0000000000 */
[----:B------:R-:W1:Y:S02]  /*03e0*/  SHFL.BFLY PT, R2, R3, 0x4, 0x1f ;  /* 0x0c801f0003027f89 */ /* 0x000e6400000e0000 */
[----:B-1----:R-:W-:-:S05]  /*03f0*/  FADD R2, R3, R2 ;  /* 0x0000000203027221 */ /* 0x002fca0000000000 */
[----:B------:R-:W1:Y:S02]  /*0400*/  SHFL.BFLY PT, R5, R2, 0x2, 0x1f ;  /* 0x0c401f0002057f89 */ /* 0x000e6400000e0000 */
[----:B-1----:R-:W-:-:S05]  /*0410*/  FADD R5, R2, R5 ;  /* 0x0000000502057221 */ /* 0x002fca0000000000 */
[----:B------:R-:W1:Y:S02]  /*0420*/  SHFL.BFLY PT, R4, R5, 0x1, 0x1f ;  /* 0x0c201f0005047f89 */ /* 0x000e6400000e0000 */
[----:B-1----:R-:W-:-:S05]  /*0430*/  FADD R4, R5, R4 ;  /* 0x0000000405047221 */ /* 0x002fca0000000000 */
[----:B------:R1:W-:Y:S01]  /*0440*/  @P0 STS [R13+UR4], R4 ;  /* 0x000000040d000988 */ /* 0x0003e20008000804 */
[----:B------:R-:W-:Y:S06]  /*0450*/  BAR.SYNC.DEFER_BLOCKING 0x0 ;  /* 0x0000000000007b1d */ /* 0x000fec0000010000 */
[----:B-1----:R-:W-:Y:S05]  /*0460*/  @!P1 EXIT ;  /* 0x000000000000994d */ /* 0x002fea0003800000 */
[----:B------:R-:W0:Y:S01]  /*0470*/  LDS R5, [UR4] ;  /* 0x00000004ff057984 */ /* 0x000e220008000800 */
[----:B------:R-:W1:Y:S02]  /*0480*/  LDC.64 R2, c[0x0][0x220] ;  /* 0x00008800ff027b82 */ /* 0x000e640000000a00 */
[----:B-1----:R-:W-:-:S05]  /*0490*/  IMAD.WIDE R12, R12, 0x4, R2 ;  /* 0x000000040c0c7825 */ /* 0x002fca00078e0202 */
[----:B0-----:R-:W-:Y:S01]  /*04a0*/  STG.E desc[UR6][R12.64], R5 ;  /* 0x000000050c007986 */ /* 0x001fe2000c101906 */
[----:B------:R-:W-:Y:S05]  /*04b0*/  EXIT ;  /* 0x000000000000794d */ /* 0x000fea0003800000 */
.L_x_0:
[----:B------:R-:W-:-:S00]  /*04c0*/  BRA `(.L_x_0) ;  /* 0xfffffffc00fc7947 */ /* 0x000fc0000383ffff */
[----:B------:R-:W-:-:S00]  /*04d0*/  NOP ;  /* 0x0000000000007918 */ /* 0x000fc00000000000 */
        /* <DEDUP_REMOVED lines=10> */
.L_x_1:


//--------------------- .nv.shared.triton_red_fused_mv_4 --------------------------
	.section	.nv.shared.triton_red_fused_mv_4,"aw",@nobits
	.sectionflags	@""
	.align	16
	.zero		1024


//--------------------- .nv.constant0.triton_red_fused_mv_4 --------------------------
	.section	.nv.constant0.triton_red_fused_mv_4,"a",@progbits
	.sectionflags	@""
	.align	4
.nv.constant0.triton_red_fused_mv_4:
	.zero		560
